//
// Generated by NVIDIA NVVM Compiler
//
// Compiler Build ID: CL-36424714
// Cuda compilation tools, release 13.0, V13.0.88
// Based on NVVM 20.0.0
//

.version 9.0
.target sm_100
.address_size 64

	// .globl	_Z8myKerneli
.extern .func  (.param .b32 func_retval0) vprintf
(
	.param .b64 vprintf_param_0,
	.param .b64 vprintf_param_1
)
;
.const .align 4 .b8 constData[40];
.global .align 1 .b8 $str[22] = {73, 110, 100, 101, 120, 58, 32, 37, 100, 44, 32, 86, 97, 108, 117, 101, 58, 32, 37, 102, 10};

.visible .entry _Z8myKerneli(
	.param .u32 _Z8myKerneli_param_0
)
{
	.local .align 16 .b8 	__local_depot0[16];
	.reg .b64 	%SP;
	.reg .b64 	%SPL;
	.reg .pred 	%p<2>;
	.reg .b32 	%r<5>;
	.reg .b32 	%f<2>;
	.reg .b64 	%rd<8>;
	.reg .b64 	%fd<2>;

	mov.u64 	%SPL, __local_depot0;
	cvta.local.u64 	%SP, %SPL;
	ld.param.u32 	%r2, [_Z8myKerneli_param_0];
	mov.u32 	%r1, %tid.x;
	setp.ge.s32 	%p1, %r1, %r2;
	@%p1 bra 	$L__BB0_2;
	add.u64 	%rd1, %SP, 0;
	add.u64 	%rd2, %SPL, 0;
	mul.wide.u32 	%rd3, %r1, 4;
	mov.u64 	%rd4, constData;
	add.s64 	%rd5, %rd4, %rd3;
	ld.const.f32 	%f1, [%rd5];
	cvt.f64.f32 	%fd1, %f1;
	st.local.u32 	[%rd2], %r1;
	st.local.f64 	[%rd2+8], %fd1;
	mov.u64 	%rd6, $str;
	cvta.global.u64 	%rd7, %rd6;
	{ // callseq 0, 0
	.param .b64 param0;
	st.param.b64 	[param0], %rd7;
	.param .b64 param1;
	st.param.b64 	[param1], %rd1;
	.param .b32 retval0;
	call.uni (retval0), 
	vprintf, 
	(
	param0, 
	param1
	);
	ld.param.b32 	%r3, [retval0];
	} // callseq 0
$L__BB0_2:
	ret;

}


// ===== COMPILED SASS (sm_100) =====

	.target	sm_100

	.elftype	@"ET_EXEC"


//--------------------- .note.nv.tkinfo           --------------------------
	.section	.note.nv.tkinfo,"",@"SHT_NOTE"
	.sectionflags	@"SHF_NOTE_NV_TKINFO"
	.tkinfo
        /*0018*/ 	.word	0x00000002
        /*0030*/ 	.string	""
        /*0030*/ 	.string	"ptxas"
        /*0030*/ 	.string	"Cuda compilation tools, release 13.0, V13.0.88"
        /*0030*/ 	.string	"Build cuda_13.0.r13.0/compiler.36424714_0"
        /*0030*/ 	.string	"-arch sm_100 -m 64 "



//--------------------- .note.nv.cuinfo           --------------------------
	.section	.note.nv.cuinfo,"",@"SHT_NOTE"
	.sectionflags	@"SHF_NOTE_NV_CUINFO"
        /*0018*/ 	.short	0x0002
        /*001a*/ 	.short	0x0064
        /*001c*/ 	.short	0x0082
	.zero		2


//--------------------- .nv.info                  --------------------------
	.section	.nv.info,"",@"SHT_CUDA_INFO"
	.align	4


	//----- nvinfo : EIATTR_REGCOUNT
	.align		4
        /*0000*/ 	.byte	0x04, 0x2f
        /*0002*/ 	.short	(.L_3 - .L_2)
	.align		4
.L_2:
        /*0004*/ 	.word	index@(_Z8myKerneli)
        /*0008*/ 	.word	0x00000018


	//----- nvinfo : EIATTR_FRAME_SIZE
	.align		4
.L_3:
        /*000c*/ 	.byte	0x04, 0x11
        /*000e*/ 	.short	(.L_5 - .L_4)
	.align		4
.L_4:
        /*0010*/ 	.word	index@(_Z8myKerneli)
        /*0014*/ 	.word	0x00000010


	//----- nvinfo : EIATTR_MIN_STACK_SIZE
	.align		4
.L_5:
        /*0018*/ 	.byte	0x04, 0x12
        /*001a*/ 	.short	(.L_7 - .L_6)
	.align		4
.L_6:
        /*001c*/ 	.word	index@(_Z8myKerneli)
        /*0020*/ 	.word	0x00000010
.L_7:


//--------------------- .nv.compat                --------------------------
	.section	.nv.compat,"",@"SHT_CUDA_COMPAT_INFO"
	.align	4
        /*0000*/ 	.byte	0x02, 0x09, 0x00, 0x00, 0x02, 0x02, 0x01, 0x00, 0x02, 0x05, 0x05, 0x00, 0x03, 0x07, 0x01, 0x01
        /*0010*/ 	.byte	0x02, 0x03, 0x00, 0x00, 0x02, 0x06, 0x01, 0x00, 0x04, 0x0b, 0x08, 0x00, 0x09, 0x00, 0x00, 0x00
        /*0020*/ 	.byte	0x00, 0x00, 0x00, 0x00


//--------------------- .nv.info._Z8myKerneli     --------------------------
	.section	.nv.info._Z8myKerneli,"",@"SHT_CUDA_INFO"
	.sectionflags	@""
	.align	4


	//----- nvinfo : EIATTR_CUDA_API_VERSION
	.align		4
        /*0000*/ 	.byte	0x04, 0x37
        /*0002*/ 	.short	(.L_9 - .L_8)
.L_8:
        /*0004*/ 	.word	0x00000082


	//----- nvinfo : EIATTR_KPARAM_INFO
	.align		4
.L_9:
        /*0008*/ 	.byte	0x04, 0x17
        /*000a*/ 	.short	(.L_11 - .L_10)
.L_10:
        /*000c*/ 	.word	0x00000000
        /*0010*/ 	.short	0x0000
        /*0012*/ 	.short	0x0000
        /*0014*/ 	.byte	0x00, 0xf0, 0x11, 0x00


	//----- nvinfo : EIATTR_SPARSE_MMA_MASK
	.align		4
.L_11:
        /*0018*/ 	.byte	0x03, 0x50
        /*001a*/ 	.short	0x0000


	//----- nvinfo : EIATTR_MAXREG_COUNT
	.align		4
        /*001c*/ 	.byte	0x03, 0x1b
        /*001e*/ 	.short	0x00ff


	//----- nvinfo : EIATTR_EXTERNS
	.align		4
        /*0020*/ 	.byte	0x04, 0x0f
        /*0022*/ 	.short	(.L_13 - .L_12)


	//   ....[0]....
	.align		4
.L_12:
        /*0024*/ 	.word	index@(vprintf)


	//----- nvinfo : EIATTR_MERCURY_ISA_VERSION
	.align		4
.L_13:
        /*0028*/ 	.byte	0x03, 0x5f
        /*002a*/ 	.short	0x0101


	//----- nvinfo : EIATTR_VRC_CTA_INIT_COUNT
	.align		4
        /*002c*/ 	.byte	0x02, 0x4a
	.zero		1
	.zero		1


	//----- nvinfo : EIATTR_SYSCALL_OFFSETS
	.align		4
        /*0030*/ 	.byte	0x04, 0x46
        /*0032*/ 	.short	(.L_15 - .L_14)


	//   ....[0]....
.L_14:
        /*0034*/ 	.word	0x00000150


	//----- nvinfo : EIATTR_EXIT_INSTR_OFFSETS
	.align		4
.L_15:
        /*0038*/ 	.byte	0x04, 0x1c
        /*003a*/ 	.short	(.L_17 - .L_16)


	//   ....[0]....
.L_16:
        /*003c*/ 	.word	0x00000090


	//   ....[1]....
        /*0040*/ 	.word	0x00000160


	//----- nvinfo : EIATTR_CRS_STACK_SIZE
	.align		4
.L_17:
        /*0044*/ 	.byte	0x04, 0x1e
        /*0046*/ 	.short	(.L_19 - .L_18)
.L_18:
        /*0048*/ 	.word	0x00000000


	//----- nvinfo : EIATTR_CBANK_PARAM_SIZE
	.align		4
.L_19:
        /*004c*/ 	.byte	0x03, 0x19
        /*004e*/ 	.short	0x0004


	//----- nvinfo : EIATTR_PARAM_CBANK
	.align		4
        /*0050*/ 	.byte	0x04, 0x0a
        /*0052*/ 	.short	(.L_21 - .L_20)
	.align		4
.L_20:
        /*0054*/ 	.word	index@(.nv.constant0._Z8myKerneli)
        /*0058*/ 	.short	0x0380
        /*005a*/ 	.short	0x0004


	//----- nvinfo : EIATTR_SW_WAR
	.align		4
.L_21:
        /*005c*/ 	.byte	0x04, 0x36
        /*005e*/ 	.short	(.L_23 - .L_22)
.L_22:
        /*0060*/ 	.word	0x00000008
.L_23:


//--------------------- .nv.callgraph             --------------------------
	.section	.nv.callgraph,"",@"SHT_CUDA_CALLGRAPH"
	.align	4
	.sectionentsize	8
	.align		4
        /*0000*/ 	.word	0x00000000
	.align		4
        /*0004*/ 	.word	0xffffffff
	.align		4
        /*0008*/ 	.word	index@(_Z8myKerneli)
	.align		4
        /*000c*/ 	.word	index@(vprintf)
	.align		4
        /*0010*/ 	.word	0x00000000
	.align		4
        /*0014*/ 	.word	0xfffffffe
	.align		4
        /*0018*/ 	.word	0x00000000
	.align		4
        /*001c*/ 	.word	0xfffffffd
	.align		4
        /*0020*/ 	.word	0x00000000
	.align		4
        /*0024*/ 	.word	0xfffffffc


//--------------------- .nv.constant4             --------------------------
	.section	.nv.constant4,"a",@progbits
	.align	8
	.align		8
.nv.constant4:
        /*0000*/ 	.dword	vprintf
	.align		8
        /*0008*/ 	.dword	$str


//--------------------- .nv.constant3             --------------------------
	.section	.nv.constant3,"a",@progbits
	.align	4
.nv.constant3:
	.type		constData,@object
	.size		constData,(.L_0 - constData)
constData:
	.zero		40
.L_0:


//--------------------- .text._Z8myKerneli        --------------------------
	.section	.text._Z8myKerneli,"ax",@progbits
	.align	128
        .global         _Z8myKerneli
        .type           _Z8myKerneli,@function
        .size           _Z8myKerneli,(.L_x_2 - _Z8myKerneli)
        .other          _Z8myKerneli,@"STO_CUDA_ENTRY STV_DEFAULT"
_Z8myKerneli:
.text._Z8myKerneli:
[----:B------:R-:W0:Y:S01]  /*0000*/  LDC R1, c[0x0][0x37c] ;  /* 0x0000df00ff017b82 */ /* 0x000e220000000800 */
[----:B------:R-:W1:Y:S01]  /*0010*/  S2R R10, SR_TID.X ;  /* 0x00000000000a7919 */ /* 0x000e620000002100 */
[----:B------:R-:W1:Y:S01]  /*0020*/  LDCU UR6, c[0x0][0x380] ;  /* 0x00007000ff0677ac */ /* 0x000e620008000800 */
[----:B0-----:R-:W-:Y:S01]  /*0030*/  VIADD R1, R1, 0xfffffff0 ;  /* 0xfffffff001017836 */ /* 0x001fe20000000000 */
[----:B------:R-:W0:Y:S01]  /*0040*/  LDCU UR4, c[0x0][0x2f8] ;  /* 0x00005f00ff0477ac */ /* 0x000e220008000800 */
[----:B------:R-:W2:Y:S03]  /*0050*/  LDCU UR5, c[0x0][0x2fc] ;  /* 0x00005f80ff0577ac */ /* 0x000ea60008000800 */
[----:B0-----:R-:W-:-:S05]  /*0060*/  IADD3 R6, P1, PT, R1, UR4, RZ ;  /* 0x0000000401067c10 */ /* 0x001fca000ff3e0ff */
[----:B--2---:R-:W-:Y:S01]  /*0070*/  IMAD.X R7, RZ, RZ, UR5, P1 ;  /* 0x00000005ff077e24 */ /* 0x004fe200088e06ff */
[----:B-1----:R-:W-:-:S13]  /*0080*/  ISETP.GE.AND P0, PT, R10, UR6, PT ;  /* 0x000000060a007c0c */ /* 0x002fda000bf06270 */
[----:B------:R-:W-:Y:S05]  /*0090*/  @P0 EXIT ;  /* 0x000000000000094d */ /* 0x000fea0003800000 */
[----:B------:R-:W-:Y:S01]  /*00a0*/  SHF.L.U32 R0, R10, 0x2, RZ ;  /* 0x000000020a007819 */ /* 0x000fe200000006ff */
[----:B------:R0:W-:Y:S01]  /*00b0*/  STL [R1], R10 ;  /* 0x0000000a01007387 */ /* 0x0001e20000100800 */
[----:B------:R-:W-:Y:S01]  /*00c0*/  MOV R8, 0x0 ;  /* 0x0000000000087802 */ /* 0x000fe20000000f00 */
[----:B------:R-:W1:Y:S03]  /*00d0*/  LDCU.64 UR4, c[0x4][0x8] ;  /* 0x01000100ff0477ac */ /* 0x000e660008000a00 */
[----:B------:R-:W2:Y:S08]  /*00e0*/  LDC R0, c[0x3][R0] ;  /* 0x00c0000000007b82 */ /* 0x000eb00000000800 */
[----:B------:R-:W3:Y:S01]  /*00f0*/  LDC.64 R8, c[0x4][R8] ;  /* 0x0100000008087b82 */ /* 0x000ee20000000a00 */
[----:B-1----:R-:W-:Y:S01]  /*0100*/  IMAD.U32 R4, RZ, RZ, UR4 ;  /* 0x00000004ff047e24 */ /* 0x002fe2000f8e00ff */
[----:B------:R-:W-:Y:S01]  /*0110*/  MOV R5, UR5 ;  /* 0x0000000500057c02 */ /* 0x000fe20008000f00 */
[----:B--2---:R-:W1:Y:S02]  /*0120*/  F2F.F64.F32 R2, R0 ;  /* 0x0000000000027310 */ /* 0x004e640000201800 */
[----:B-1-3--:R0:W-:Y:S04]  /*0130*/  STL.64 [R1+0x8], R2 ;  /* 0x0000080201007387 */ /* 0x00a1e80000100a00 */
[----:B------:R-:W-:-:S07]  /*0140*/  LEPC R20, `(.L_x_0) ;  /* 0x000000001014794e */ /* 0x000fce0000000000 */
[----:B0-----:R-:W-:Y:S05]  /*0150*/  CALL.ABS.NOINC R8 ;  /* 0x0000000008007343 */ /* 0x001fea0003c00000 */
.L_x_0:
[----:B------:R-:W-:Y:S05]  /*0160*/  EXIT ;  /* 0x000000000000794d */ /* 0x000fea0003800000 */
.L_x_1:
[----:B------:R-:W-:-:S00]  /*0170*/  BRA `(.L_x_1) ;  /* 0xfffffffc00fc7947 */ /* 0x000fc0000383ffff */
[----:B------:R-:W-:-:S00]  /*0180*/  NOP ;  /* 0x0000000000007918 */ /* 0x000fc00000000000 */
[----:B------:R-:W-:-:S00]  /*0190*/  NOP ;  /* 0x0000000000007918 */ /* 0x000fc00000000000 */
[----:B------:R-:W-:-:S00]  /*01a0*/  NOP ;  /* 0x0000000000007918 */ /* 0x000fc00000000000 */
[----:B------:R-:W-:-:S00]  /*01b0*/  NOP ;  /* 0x0000000000007918 */ /* 0x000fc00000000000 */
[----:B------:R-:W-:-:S00]  /*01c0*/  NOP ;  /* 0x0000000000007918 */ /* 0x000fc00000000000 */
[----:B------:R-:W-:-:S00]  /*01d0*/  NOP ;  /* 0x0000000000007918 */ /* 0x000fc00000000000 */
[----:B------:R-:W-:-:S00]  /*01e0*/  NOP ;  /* 0x0000000000007918 */ /* 0x000fc00000000000 */
[----:B------:R-:W-:-:S00]  /*01f0*/  NOP ;  /* 0x0000000000007918 */ /* 0x000fc00000000000 */
.L_x_2:


//--------------------- .nv.global.init           --------------------------
	.section	.nv.global.init,"aw",@progbits
.nv.global.init:
	.type		$str,@object
	.size		$str,(.L_1 - $str)
$str:
        /*0000*/ 	.byte	0x49, 0x6e, 0x64, 0x65, 0x78, 0x3a, 0x20, 0x25, 0x64, 0x2c, 0x20, 0x56, 0x61, 0x6c, 0x75, 0x65
        /*0010*/ 	.byte	0x3a, 0x20, 0x25, 0x66, 0x0a, 0x00
.L_1:


//--------------------- .nv.shared.reserved.0     --------------------------
	.section	.nv.shared.reserved.0,"aw",@nobits
	.weak		__nv_reservedSMEM_offset_0_alias
	.size		__nv_reservedSMEM_offset_0_alias, 0, 64
	.other		__nv_reservedSMEM_offset_0_alias,@"STO_CUDA_RESERVED_SHARED STV_DEFAULT"
__nv_reservedSMEM_offset_0_alias:
	.zero		0
	.zero		64


//--------------------- .nv.constant0._Z8myKerneli --------------------------
	.section	.nv.constant0._Z8myKerneli,"a",@progbits
	.sectionflags	@""
	.align	4
.nv.constant0._Z8myKerneli:
	.zero		900


//--------------------- SYMBOLS --------------------------

	.type		.nv.reservedSmem.offset0,@object
	.size		.nv.reservedSmem.offset0,0x4
	.type		vprintf,@function
